//
// Generated by NVIDIA NVVM Compiler
//
// Compiler Build ID: CL-36424714
// Cuda compilation tools, release 13.0, V13.0.88
// Based on NVVM 20.0.0
//

.version 9.0
.target sm_100
.address_size 64

	// .globl	_Z11tiledMatmulPiS_S_iiiii
.extern .func __assertfail
(
	.param .b64 __assertfail_param_0,
	.param .b64 __assertfail_param_1,
	.param .b32 __assertfail_param_2,
	.param .b64 __assertfail_param_3,
	.param .b64 __assertfail_param_4
)
;
.global .align 1 .b8 __unnamed_1[63] = {118, 111, 105, 100, 32, 116, 105, 108, 101, 100, 77, 97, 116, 109, 117, 108, 40, 105, 110, 116, 32, 42, 44, 32, 105, 110, 116, 32, 42, 44, 32, 105, 110, 116, 32, 42, 44, 32, 105, 110, 116, 44, 32, 105, 110, 116, 44, 32, 105, 110, 116, 44, 32, 105, 110, 116, 44, 32, 105, 110, 116, 41};
// _ZZ11tiledMatmulPiS_S_iiiiiE1A has been demoted
// _ZZ11tiledMatmulPiS_S_iiiiiE1B has been demoted
.global .align 1 .b8 $str[11] = {110, 95, 49, 32, 61, 61, 32, 109, 95, 50};
.global .align 1 .b8 $str$1[27] = {47, 116, 109, 112, 47, 115, 97, 115, 115, 95, 99, 117, 95, 118, 99, 54, 109, 110, 103, 110, 105, 47, 107, 46, 99, 117};

.visible .entry _Z11tiledMatmulPiS_S_iiiii(
	.param .u64 .ptr .align 1 _Z11tiledMatmulPiS_S_iiiii_param_0,
	.param .u64 .ptr .align 1 _Z11tiledMatmulPiS_S_iiiii_param_1,
	.param .u64 .ptr .align 1 _Z11tiledMatmulPiS_S_iiiii_param_2,
	.param .u32 _Z11tiledMatmulPiS_S_iiiii_param_3,
	.param .u32 _Z11tiledMatmulPiS_S_iiiii_param_4,
	.param .u32 _Z11tiledMatmulPiS_S_iiiii_param_5,
	.param .u32 _Z11tiledMatmulPiS_S_iiiii_param_6,
	.param .u32 _Z11tiledMatmulPiS_S_iiiii_param_7
)
{
	.reg .pred 	%p<12>;
	.reg .b32 	%r<170>;
	.reg .b64 	%rd<19>;
	// demoted variable
	.shared .align 4 .b8 _ZZ11tiledMatmulPiS_S_iiiiiE1A[4096];
	// demoted variable
	.shared .align 4 .b8 _ZZ11tiledMatmulPiS_S_iiiiiE1B[4096];
	ld.param.u64 	%rd3, [_Z11tiledMatmulPiS_S_iiiii_param_0];
	ld.param.u64 	%rd4, [_Z11tiledMatmulPiS_S_iiiii_param_1];
	ld.param.u64 	%rd5, [_Z11tiledMatmulPiS_S_iiiii_param_2];
	ld.param.u32 	%r44, [_Z11tiledMatmulPiS_S_iiiii_param_4];
	ld.param.u32 	%r47, [_Z11tiledMatmulPiS_S_iiiii_param_5];
	ld.param.u32 	%r45, [_Z11tiledMatmulPiS_S_iiiii_param_6];
	ld.param.u32 	%r46, [_Z11tiledMatmulPiS_S_iiiii_param_7];
	setp.eq.s32 	%p1, %r44, %r47;
	@%p1 bra 	$L__BB0_2;
	mov.u64 	%rd6, $str;
	cvta.global.u64 	%rd7, %rd6;
	mov.u64 	%rd8, $str$1;
	cvta.global.u64 	%rd9, %rd8;
	mov.u64 	%rd10, __unnamed_1;
	cvta.global.u64 	%rd11, %rd10;
	{ // callseq 0, 0
	.param .b64 param0;
	st.param.b64 	[param0], %rd7;
	.param .b64 param1;
	st.param.b64 	[param1], %rd9;
	.param .b32 param2;
	st.param.b32 	[param2], 13;
	.param .b64 param3;
	st.param.b64 	[param3], %rd11;
	.param .b64 param4;
	st.param.b64 	[param4], 1;
	call.uni 
	__assertfail, 
	(
	param0, 
	param1, 
	param2, 
	param3, 
	param4
	);
	} // callseq 0
$L__BB0_2:
	mov.u32 	%r1, %tid.x;
	mov.u32 	%r2, %tid.y;
	mov.u32 	%r49, %ctaid.x;
	mov.u32 	%r50, %ctaid.y;
	mad.lo.s32 	%r3, %r46, %r50, %r2;
	mad.lo.s32 	%r4, %r46, %r49, %r1;
	add.s32 	%r51, %r44, %r46;
	add.s32 	%r52, %r51, -1;
	div.s32 	%r5, %r52, %r46;
	setp.lt.s32 	%p2, %r5, 1;
	mov.b32 	%r168, 0;
	@%p2 bra 	$L__BB0_17;
	mad.lo.s32 	%r6, %r3, %r44, %r1;
	mul.lo.s32 	%r7, %r46, %r2;
	and.b32  	%r8, %r46, 7;
	and.b32  	%r9, %r46, 3;
	and.b32  	%r10, %r46, 2147483640;
	and.b32  	%r11, %r46, 1;
	neg.s32 	%r12, %r10;
	shl.b32 	%r13, %r46, 5;
	shl.b32 	%r54, %r7, 2;
	mov.u32 	%r55, _ZZ11tiledMatmulPiS_S_iiiiiE1A;
	add.s32 	%r56, %r54, %r55;
	add.s32 	%r14, %r56, 16;
	shl.b32 	%r15, %r46, 2;
	cvta.to.global.u64 	%rd1, %rd3;
	cvta.to.global.u64 	%rd2, %rd4;
	mov.b32 	%r153, 0;
	mov.u32 	%r168, %r153;
$L__BB0_4:
	setp.lt.s32 	%p3, %r46, 1;
	mul.lo.s32 	%r57, %r153, %r46;
	add.s32 	%r58, %r6, %r57;
	mul.wide.s32 	%rd12, %r58, 4;
	add.s64 	%rd13, %rd1, %rd12;
	ld.global.u32 	%r59, [%rd13];
	add.s32 	%r60, %r7, %r1;
	shl.b32 	%r61, %r60, 2;
	mov.u32 	%r62, _ZZ11tiledMatmulPiS_S_iiiiiE1A;
	add.s32 	%r63, %r62, %r61;
	st.shared.u32 	[%r63], %r59;
	add.s32 	%r64, %r57, %r2;
	mad.lo.s32 	%r65, %r64, %r45, %r4;
	mul.wide.s32 	%rd14, %r65, 4;
	add.s64 	%rd15, %rd2, %rd14;
	ld.global.u32 	%r66, [%rd15];
	mov.u32 	%r67, _ZZ11tiledMatmulPiS_S_iiiiiE1B;
	add.s32 	%r68, %r67, %r61;
	st.shared.u32 	[%r68], %r66;
	bar.sync 	0;
	@%p3 bra 	$L__BB0_16;
	setp.lt.u32 	%p4, %r46, 8;
	mov.b32 	%r163, 0;
	@%p4 bra 	$L__BB0_8;
	shl.b32 	%r71, %r1, 2;
	add.s32 	%r156, %r67, %r71;
	mov.u32 	%r155, %r14;
	mov.u32 	%r157, %r12;
$L__BB0_7:
	.pragma "nounroll";
	ld.shared.u32 	%r73, [%r155+-16];
	ld.shared.u32 	%r74, [%r156];
	mad.lo.s32 	%r75, %r74, %r73, %r168;
	ld.shared.u32 	%r76, [%r155+-12];
	add.s32 	%r77, %r156, %r15;
	ld.shared.u32 	%r78, [%r77];
	mad.lo.s32 	%r79, %r78, %r76, %r75;
	ld.shared.u32 	%r80, [%r155+-8];
	add.s32 	%r81, %r77, %r15;
	ld.shared.u32 	%r82, [%r81];
	mad.lo.s32 	%r83, %r82, %r80, %r79;
	ld.shared.u32 	%r84, [%r155+-4];
	add.s32 	%r85, %r81, %r15;
	ld.shared.u32 	%r86, [%r85];
	mad.lo.s32 	%r87, %r86, %r84, %r83;
	ld.shared.u32 	%r88, [%r155];
	add.s32 	%r89, %r85, %r15;
	ld.shared.u32 	%r90, [%r89];
	mad.lo.s32 	%r91, %r90, %r88, %r87;
	ld.shared.u32 	%r92, [%r155+4];
	add.s32 	%r93, %r89, %r15;
	ld.shared.u32 	%r94, [%r93];
	mad.lo.s32 	%r95, %r94, %r92, %r91;
	ld.shared.u32 	%r96, [%r155+8];
	add.s32 	%r97, %r93, %r15;
	ld.shared.u32 	%r98, [%r97];
	mad.lo.s32 	%r99, %r98, %r96, %r95;
	ld.shared.u32 	%r100, [%r155+12];
	add.s32 	%r101, %r97, %r15;
	ld.shared.u32 	%r102, [%r101];
	mad.lo.s32 	%r168, %r102, %r100, %r99;
	add.s32 	%r157, %r157, 8;
	add.s32 	%r156, %r156, %r13;
	add.s32 	%r155, %r155, 32;
	setp.ne.s32 	%p5, %r157, 0;
	mov.u32 	%r163, %r10;
	@%p5 bra 	$L__BB0_7;
$L__BB0_8:
	setp.eq.s32 	%p6, %r8, 0;
	@%p6 bra 	$L__BB0_16;
	add.s32 	%r104, %r8, -1;
	setp.lt.u32 	%p7, %r104, 3;
	@%p7 bra 	$L__BB0_11;
	add.s32 	%r105, %r163, %r7;
	shl.b32 	%r106, %r105, 2;
	mov.u32 	%r107, _ZZ11tiledMatmulPiS_S_iiiiiE1A;
	add.s32 	%r108, %r107, %r106;
	ld.shared.u32 	%r109, [%r108];
	mad.lo.s32 	%r110, %r163, %r46, %r1;
	shl.b32 	%r111, %r110, 2;
	mov.u32 	%r112, _ZZ11tiledMatmulPiS_S_iiiiiE1B;
	add.s32 	%r113, %r112, %r111;
	ld.shared.u32 	%r114, [%r113];
	mad.lo.s32 	%r115, %r114, %r109, %r168;
	ld.shared.u32 	%r116, [%r108+4];
	add.s32 	%r117, %r113, %r15;
	ld.shared.u32 	%r118, [%r117];
	mad.lo.s32 	%r119, %r118, %r116, %r115;
	ld.shared.u32 	%r120, [%r108+8];
	add.s32 	%r121, %r117, %r15;
	ld.shared.u32 	%r122, [%r121];
	mad.lo.s32 	%r123, %r122, %r120, %r119;
	ld.shared.u32 	%r124, [%r108+12];
	add.s32 	%r125, %r121, %r15;
	ld.shared.u32 	%r126, [%r125];
	mad.lo.s32 	%r168, %r126, %r124, %r123;
	add.s32 	%r163, %r163, 4;
$L__BB0_11:
	setp.eq.s32 	%p8, %r9, 0;
	@%p8 bra 	$L__BB0_16;
	setp.eq.s32 	%p9, %r9, 1;
	@%p9 bra 	$L__BB0_14;
	add.s32 	%r128, %r163, %r7;
	shl.b32 	%r129, %r128, 2;
	mov.u32 	%r130, _ZZ11tiledMatmulPiS_S_iiiiiE1A;
	add.s32 	%r131, %r130, %r129;
	ld.shared.u32 	%r132, [%r131];
	mad.lo.s32 	%r133, %r163, %r46, %r1;
	shl.b32 	%r134, %r133, 2;
	mov.u32 	%r135, _ZZ11tiledMatmulPiS_S_iiiiiE1B;
	add.s32 	%r136, %r135, %r134;
	ld.shared.u32 	%r137, [%r136];
	mad.lo.s32 	%r138, %r137, %r132, %r168;
	ld.shared.u32 	%r139, [%r131+4];
	add.s32 	%r140, %r136, %r15;
	ld.shared.u32 	%r141, [%r140];
	mad.lo.s32 	%r168, %r141, %r139, %r138;
	add.s32 	%r163, %r163, 2;
$L__BB0_14:
	setp.eq.s32 	%p10, %r11, 0;
	@%p10 bra 	$L__BB0_16;
	add.s32 	%r142, %r163, %r7;
	shl.b32 	%r143, %r142, 2;
	mov.u32 	%r144, _ZZ11tiledMatmulPiS_S_iiiiiE1A;
	add.s32 	%r145, %r144, %r143;
	ld.shared.u32 	%r146, [%r145];
	mad.lo.s32 	%r147, %r163, %r46, %r1;
	shl.b32 	%r148, %r147, 2;
	mov.u32 	%r149, _ZZ11tiledMatmulPiS_S_iiiiiE1B;
	add.s32 	%r150, %r149, %r148;
	ld.shared.u32 	%r151, [%r150];
	mad.lo.s32 	%r168, %r151, %r146, %r168;
$L__BB0_16:
	bar.sync 	0;
	add.s32 	%r153, %r153, 1;
	setp.ne.s32 	%p11, %r153, %r5;
	@%p11 bra 	$L__BB0_4;
$L__BB0_17:
	cvta.to.global.u64 	%rd16, %rd5;
	mad.lo.s32 	%r152, %r3, %r45, %r4;
	mul.wide.s32 	%rd17, %r152, 4;
	add.s64 	%rd18, %rd16, %rd17;
	st.global.u32 	[%rd18], %r168;
	ret;

}


// ===== COMPILED SASS (sm_100) =====

	.target	sm_100

	.elftype	@"ET_EXEC"


//--------------------- .note.nv.tkinfo           --------------------------
	.section	.note.nv.tkinfo,"",@"SHT_NOTE"
	.sectionflags	@"SHF_NOTE_NV_TKINFO"
	.tkinfo
        /*0018*/ 	.word	0x00000002
        /*0030*/ 	.string	""
        /*0030*/ 	.string	"ptxas"
        /*0030*/ 	.string	"Cuda compilation tools, release 13.0, V13.0.88"
        /*0030*/ 	.string	"Build cuda_13.0.r13.0/compiler.36424714_0"
        /*0030*/ 	.string	"-arch sm_100 -m 64 "



//--------------------- .note.nv.cuinfo           --------------------------
	.section	.note.nv.cuinfo,"",@"SHT_NOTE"
	.sectionflags	@"SHF_NOTE_NV_CUINFO"
        /*0018*/ 	.short	0x0002
        /*001a*/ 	.short	0x0064
        /*001c*/ 	.short	0x0082
	.zero		2


//--------------------- .nv.info                  --------------------------
	.section	.nv.info,"",@"SHT_CUDA_INFO"
	.align	4


	//----- nvinfo : EIATTR_REGCOUNT
	.align		4
        /*0000*/ 	.byte	0x04, 0x2f
        /*0002*/ 	.short	(.L_4 - .L_3)
	.align		4
.L_3:
        /*0004*/ 	.word	index@(_Z11tiledMatmulPiS_S_iiiii)
        /*0008*/ 	.word	0x00000020


	//----- nvinfo : EIATTR_FRAME_SIZE
	.align		4
.L_4:
        /*000c*/ 	.byte	0x04, 0x11
        /*000e*/ 	.short	(.L_6 - .L_5)
	.align		4
.L_5:
        /*0010*/ 	.word	index@(_Z11tiledMatmulPiS_S_iiiii)
        /*0014*/ 	.word	0x00000000


	//----- nvinfo : EIATTR_MIN_STACK_SIZE
	.align		4
.L_6:
        /*0018*/ 	.byte	0x04, 0x12
        /*001a*/ 	.short	(.L_8 - .L_7)
	.align		4
.L_7:
        /*001c*/ 	.word	index@(_Z11tiledMatmulPiS_S_iiiii)
        /*0020*/ 	.word	0x00000000
.L_8:


//--------------------- .nv.compat                --------------------------
	.section	.nv.compat,"",@"SHT_CUDA_COMPAT_INFO"
	.align	4
        /*0000*/ 	.byte	0x02, 0x09, 0x00, 0x00, 0x02, 0x02, 0x01, 0x00, 0x02, 0x05, 0x05, 0x00, 0x03, 0x07, 0x01, 0x01
        /*0010*/ 	.byte	0x02, 0x03, 0x00, 0x00, 0x02, 0x06, 0x01, 0x00, 0x04, 0x0b, 0x08, 0x00, 0x09, 0x00, 0x00, 0x00
        /*0020*/ 	.byte	0x00, 0x00, 0x00, 0x00


//--------------------- .nv.info._Z11tiledMatmulPiS_S_iiiii --------------------------
	.section	.nv.info._Z11tiledMatmulPiS_S_iiiii,"",@"SHT_CUDA_INFO"
	.sectionflags	@""
	.align	4


	//----- nvinfo : EIATTR_CUDA_API_VERSION
	.align		4
        /*0000*/ 	.byte	0x04, 0x37
        /*0002*/ 	.short	(.L_10 - .L_9)
.L_9:
        /*0004*/ 	.word	0x00000082


	//----- nvinfo : EIATTR_KPARAM_INFO
	.align		4
.L_10:
        /*0008*/ 	.byte	0x04, 0x17
        /*000a*/ 	.short	(.L_12 - .L_11)
.L_11:
        /*000c*/ 	.word	0x00000000
        /*0010*/ 	.short	0x0007
        /*0012*/ 	.short	0x0028
        /*0014*/ 	.byte	0x00, 0xf0, 0x11, 0x00


	//----- nvinfo : EIATTR_KPARAM_INFO
	.align		4
.L_12:
        /*0018*/ 	.byte	0x04, 0x17
        /*001a*/ 	.short	(.L_14 - .L_13)
.L_13:
        /*001c*/ 	.word	0x00000000
        /*0020*/ 	.short	0x0006
        /*0022*/ 	.short	0x0024
        /*0024*/ 	.byte	0x00, 0xf0, 0x11, 0x00


	//----- nvinfo : EIATTR_KPARAM_INFO
	.align		4
.L_14:
        /*0028*/ 	.byte	0x04, 0x17
        /*002a*/ 	.short	(.L_16 - .L_15)
.L_15:
        /*002c*/ 	.word	0x00000000
        /*0030*/ 	.short	0x0005
        /*0032*/ 	.short	0x0020
        /*0034*/ 	.byte	0x00, 0xf0, 0x11, 0x00


	//----- nvinfo : EIATTR_KPARAM_INFO
	.align		4
.L_16:
        /*0038*/ 	.byte	0x04, 0x17
        /*003a*/ 	.short	(.L_18 - .L_17)
.L_17:
        /*003c*/ 	.word	0x00000000
        /*0040*/ 	.short	0x0004
        /*0042*/ 	.short	0x001c
        /*0044*/ 	.byte	0x00, 0xf0, 0x11, 0x00


	//----- nvinfo : EIATTR_KPARAM_INFO
	.align		4
.L_18:
        /*0048*/ 	.byte	0x04, 0x17
        /*004a*/ 	.short	(.L_20 - .L_19)
.L_19:
        /*004c*/ 	.word	0x00000000
        /*0050*/ 	.short	0x0003
        /*0052*/ 	.short	0x0018
        /*0054*/ 	.byte	0x00, 0xf0, 0x11, 0x00


	//----- nvinfo : EIATTR_KPARAM_INFO
	.align		4
.L_20:
        /*0058*/ 	.byte	0x04, 0x17
        /*005a*/ 	.short	(.L_22 - .L_21)
.L_21:
        /*005c*/ 	.word	0x00000000
        /*0060*/ 	.short	0x0002
        /*0062*/ 	.short	0x0010
        /*0064*/ 	.byte	0x00, 0xf5, 0x21, 0x00


	//----- nvinfo : EIATTR_KPARAM_INFO
	.align		4
.L_22:
        /*0068*/ 	.byte	0x04, 0x17
        /*006a*/ 	.short	(.L_24 - .L_23)
.L_23:
        /*006c*/ 	.word	0x00000000
        /*0070*/ 	.short	0x0001
        /*0072*/ 	.short	0x0008
        /*0074*/ 	.byte	0x00, 0xf5, 0x21, 0x00


	//----- nvinfo : EIATTR_KPARAM_INFO
	.align		4
.L_24:
        /*0078*/ 	.byte	0x04, 0x17
        /*007a*/ 	.short	(.L_26 - .L_25)
.L_25:
        /*007c*/ 	.word	0x00000000
        /*0080*/ 	.short	0x0000
        /*0082*/ 	.short	0x0000
        /*0084*/ 	.byte	0x00, 0xf5, 0x21, 0x00


	//----- nvinfo : EIATTR_SPARSE_MMA_MASK
	.align		4
.L_26:
        /*0088*/ 	.byte	0x03, 0x50
        /*008a*/ 	.short	0x0000


	//----- nvinfo : EIATTR_MAXREG_COUNT
	.align		4
        /*008c*/ 	.byte	0x03, 0x1b
        /*008e*/ 	.short	0x00ff


	//----- nvinfo : EIATTR_NUM_BARRIERS
	.align		4
        /*0090*/ 	.byte	0x02, 0x4c
        /*0092*/ 	.byte	0x01
	.zero		1


	//----- nvinfo : EIATTR_EXTERNS
	.align		4
        /*0094*/ 	.byte	0x04, 0x0f
        /*0096*/ 	.short	(.L_28 - .L_27)


	//   ....[0]....
	.align		4
.L_27:
        /*0098*/ 	.word	index@(__assertfail)


	//----- nvinfo : EIATTR_MERCURY_ISA_VERSION
	.align		4
.L_28:
        /*009c*/ 	.byte	0x03, 0x5f
        /*009e*/ 	.short	0x0101


	//----- nvinfo : EIATTR_VRC_CTA_INIT_COUNT
	.align		4
        /*00a0*/ 	.byte	0x02, 0x4a
	.zero		1
	.zero		1


	//----- nvinfo : EIATTR_SYSCALL_OFFSETS
	.align		4
        /*00a4*/ 	.byte	0x04, 0x46
        /*00a6*/ 	.short	(.L_30 - .L_29)


	//   ....[0]....
.L_29:
        /*00a8*/ 	.word	0x00000140


	//----- nvinfo : EIATTR_EXIT_INSTR_OFFSETS
	.align		4
.L_30:
        /*00ac*/ 	.byte	0x04, 0x1c
        /*00ae*/ 	.short	(.L_32 - .L_31)


	//   ....[0]....
.L_31:
        /*00b0*/ 	.word	0x00000cb0


	//----- nvinfo : EIATTR_CBANK_PARAM_SIZE
	.align		4
.L_32:
        /*00b4*/ 	.byte	0x03, 0x19
        /*00b6*/ 	.short	0x002c


	//----- nvinfo : EIATTR_PARAM_CBANK
	.align		4
        /*00b8*/ 	.byte	0x04, 0x0a
        /*00ba*/ 	.short	(.L_34 - .L_33)
	.align		4
.L_33:
        /*00bc*/ 	.word	index@(.nv.constant0._Z11tiledMatmulPiS_S_iiiii)
        /*00c0*/ 	.short	0x0380
        /*00c2*/ 	.short	0x002c


	//----- nvinfo : EIATTR_SW_WAR
	.align		4
.L_34:
        /*00c4*/ 	.byte	0x04, 0x36
        /*00c6*/ 	.short	(.L_36 - .L_35)
.L_35:
        /*00c8*/ 	.word	0x00000008
.L_36:


//--------------------- .nv.callgraph             --------------------------
	.section	.nv.callgraph,"",@"SHT_CUDA_CALLGRAPH"
	.align	4
	.sectionentsize	8
	.align		4
        /*0000*/ 	.word	0x00000000
	.align		4
        /*0004*/ 	.word	0xffffffff
	.align		4
        /*0008*/ 	.word	index@(_Z11tiledMatmulPiS_S_iiiii)
	.align		4
        /*000c*/ 	.word	index@(__assertfail)
	.align		4
        /*0010*/ 	.word	0x00000000
	.align		4
        /*0014*/ 	.word	0xfffffffe
	.align		4
        /*0018*/ 	.word	0x00000000
	.align		4
        /*001c*/ 	.word	0xfffffffd
	.align		4
        /*0020*/ 	.word	0x00000000
	.align		4
        /*0024*/ 	.word	0xfffffffc


//--------------------- .nv.constant4             --------------------------
	.section	.nv.constant4,"a",@progbits
	.align	8
	.align		8
.nv.constant4:
        /*0000*/ 	.dword	__assertfail
	.align		8
        /*0008*/ 	.dword	__unnamed_1
	.align		8
        /*0010*/ 	.dword	$str
	.align		8
        /*0018*/ 	.dword	$str$1


//--------------------- .text._Z11tiledMatmulPiS_S_iiiii --------------------------
	.section	.text._Z11tiledMatmulPiS_S_iiiii,"ax",@progbits
	.align	128
        .global         _Z11tiledMatmulPiS_S_iiiii
        .type           _Z11tiledMatmulPiS_S_iiiii,@function
        .size           _Z11tiledMatmulPiS_S_iiiii,(.L_x_9 - _Z11tiledMatmulPiS_S_iiiii)
        .other          _Z11tiledMatmulPiS_S_iiiii,@"STO_CUDA_ENTRY STV_DEFAULT"
_Z11tiledMatmulPiS_S_iiiii:
.text._Z11tiledMatmulPiS_S_iiiii:
[----:B------:R-:W0:Y:S01]  /*0000*/  LDC R1, c[0x0][0x37c] ;  /* 0x0000df00ff017b82 */ /* 0x000e220000000800 */
[----:B------:R-:W1:Y:S01]  /*0010*/  LDCU UR4, c[0x0][0x39c] ;  /* 0x00007380ff0477ac */ /* 0x000e620008000800 */
[----:B------:R-:W1:Y:S02]  /*0020*/  LDCU UR5, c[0x0][0x3a0] ;  /* 0x00007400ff0577ac */ /* 0x000e640008000800 */
[----:B-1----:R-:W-:-:S09]  /*0030*/  UISETP.NE.AND UP0, UPT, UR4, UR5, UPT ;  /* 0x000000050400728c */ /* 0x002fd2000bf05270 */
[----:B------:R-:W-:Y:S05]  /*0040*/  BRA.U !UP0, `(.L_x_0) ;  /* 0x0000000108407547 */ /* 0x000fea000b800000 */
[----:B------:R-:W-:Y:S01]  /*0050*/  MOV R0, 0x0 ;  /* 0x0000000000007802 */ /* 0x000fe20000000f00 */
[----:B------:R-:W1:Y:S01]  /*0060*/  LDCU.64 UR4, c[0x4][0x10] ;  /* 0x01000200ff0477ac */ /* 0x000e620008000a00 */
[----:B------:R-:W-:Y:S02]  /*0070*/  HFMA2 R8, -RZ, RZ, 0, 7.74860382080078125e-07 ;  /* 0x0000000dff087431 */ /* 0x000fe400000001ff */
[----:B------:R-:W-:Y:S01]  /*0080*/  IMAD.MOV.U32 R12, RZ, RZ, 0x1 ;  /* 0x00000001ff0c7424 */ /* 0x000fe200078e00ff */
[----:B------:R2:W3:Y:S01]  /*0090*/  LDC.64 R2, c[0x4][R0] ;  /* 0x0100000000027b82 */ /* 0x0004e20000000a00 */
[----:B------:R-:W4:Y:S01]  /*00a0*/  LDCU.64 UR6, c[0x4][0x18] ;  /* 0x01000300ff0677ac */ /* 0x000f220008000a00 */
[----:B------:R-:W-:Y:S01]  /*00b0*/  MOV R13, RZ ;  /* 0x000000ff000d7202 */ /* 0x000fe20000000f00 */
[----:B------:R-:W5:Y:S01]  /*00c0*/  LDCU.64 UR8, c[0x4][0x8] ;  /* 0x01000100ff0877ac */ /* 0x000f620008000a00 */
[----:B-1----:R-:W-:Y:S02]  /*00d0*/  IMAD.U32 R4, RZ, RZ, UR4 ;  /* 0x00000004ff047e24 */ /* 0x002fe4000f8e00ff */
[----:B------:R-:W-:Y:S01]  /*00e0*/  IMAD.U32 R5, RZ, RZ, UR5 ;  /* 0x00000005ff057e24 */ /* 0x000fe2000f8e00ff */
[----:B----4-:R-:W-:Y:S01]  /*00f0*/  MOV R6, UR6 ;  /* 0x0000000600067c02 */ /* 0x010fe20008000f00 */
[----:B------:R-:W-:Y:S01]  /*0100*/  IMAD.U32 R7, RZ, RZ, UR7 ;  /* 0x00000007ff077e24 */ /* 0x000fe2000f8e00ff */
[----:B-----5:R-:W-:Y:S01]  /*0110*/  MOV R10, UR8 ;  /* 0x00000008000a7c02 */ /* 0x020fe20008000f00 */
[----:B--2---:R-:W-:-:S07]  /*0120*/  IMAD.U32 R11, RZ, RZ, UR9 ;  /* 0x00000009ff0b7e24 */ /* 0x004fce000f8e00ff */
[----:B------:R-:W-:-:S07]  /*0130*/  LEPC R20, `(.L_x_0) ;  /* 0x000000001014794e */ /* 0x000fce0000000000 */
[----:B0--3--:R-:W-:Y:S05]  /*0140*/  CALL.ABS.NOINC R2 ;  /* 0x0000000002007343 */ /* 0x009fea0003c00000 */
.L_x_0:
[----:B------:R-:W1:Y:S01]  /*0150*/  LDC R8, c[0x0][0x3a8] ;  /* 0x0000ea00ff087b82 */ /* 0x000e620000000800 */
[----:B------:R-:W2:Y:S01]  /*0160*/  S2R R19, SR_TID.Y ;  /* 0x0000000000137919 */ /* 0x000ea20000002200 */
[----:B------:R-:W-:Y:S01]  /*0170*/  IMAD.MOV.U32 R16, RZ, RZ, RZ ;  /* 0x000000ffff107224 */ /* 0x000fe200078e00ff */
[----:B------:R-:W3:Y:S05]  /*0180*/  S2R R17, SR_TID.X ;  /* 0x0000000000117919 */ /* 0x000eea0000002100 */
[----:B------:R-:W4:Y:S08]  /*0190*/  LDC R10, c[0x0][0x39c] ;  /* 0x0000e700ff0a7b82 */ /* 0x000f300000000800 */
[----:B------:R-:W2:Y:S01]  /*01a0*/  S2UR UR5, SR_CTAID.Y ;  /* 0x00000000000579c3 */ /* 0x000ea20000002600 */
[----:B-1----:R-:W-:-:S07]  /*01b0*/  IABS R7, R8 ;  /* 0x0000000800077213 */ /* 0x002fce0000000000 */
[----:B------:R-:W3:Y:S01]  /*01c0*/  S2UR UR4, SR_CTAID.X ;  /* 0x00000000000479c3 */ /* 0x000ee20000002500 */
[----:B------:R-:W1:Y:S01]  /*01d0*/  I2F.RP R0, R7 ;  /* 0x0000000700007306 */ /* 0x000e620000209400 */
[----:B----4-:R-:W-:-:S06]  /*01e0*/  IADD3 R5, PT, PT, R10, -0x1, R8 ;  /* 0xffffffff0a057810 */ /* 0x010fcc0007ffe008 */
[----:B------:R-:W4:Y:S01]  /*01f0*/  LDC.64 R14, c[0x0][0x358] ;  /* 0x0000d600ff0e7b82 */ /* 0x000f220000000a00 */
[C---:B--2---:R-:W-:Y:S01]  /*0200*/  IMAD R13, R8.reuse, UR5, R19 ;  /* 0x00000005080d7c24 */ /* 0x044fe2000f8e0213 */
[----:B-1----:R-:W1:Y:S01]  /*0210*/  MUFU.RCP R0, R0 ;  /* 0x0000000000007308 */ /* 0x002e620000001000 */
[----:B---3--:R-:W-:Y:S02]  /*0220*/  IMAD R12, R8, UR4, R17 ;  /* 0x00000004080c7c24 */ /* 0x008fe4000f8e0211 */
[----:B-1----:R-:W-:Y:S01]  /*0230*/  VIADD R2, R0, 0xffffffe ;  /* 0x0ffffffe00027836 */ /* 0x002fe20000000000 */
[----:B------:R-:W-:Y:S02]  /*0240*/  IABS R0, R5 ;  /* 0x0000000500007213 */ /* 0x000fe40000000000 */
[----:B------:R-:W-:Y:S02]  /*0250*/  LOP3.LUT R5, R5, R8, RZ, 0x3c, !PT ;  /* 0x0000000805057212 */ /* 0x000fe400078e3cff */
[----:B------:R1:W2:Y:S02]  /*0260*/  F2I.FTZ.U32.TRUNC.NTZ R3, R2 ;  /* 0x0000000200037305 */ /* 0x0002a4000021f000 */
[----:B------:R-:W-:Y:S01]  /*0270*/  ISETP.GE.AND P1, PT, R5, RZ, PT ;  /* 0x000000ff0500720c */ /* 0x000fe20003f26270 */
[----:B-1----:R-:W-:Y:S01]  /*0280*/  IMAD.MOV.U32 R2, RZ, RZ, RZ ;  /* 0x000000ffff027224 */ /* 0x002fe200078e00ff */
[----:B--2---:R-:W-:-:S05]  /*0290*/  IADD3 R4, PT, PT, RZ, -R3, RZ ;  /* 0x80000003ff047210 */ /* 0x004fca0007ffe0ff */
[----:B------:R-:W-:-:S04]  /*02a0*/  IMAD R9, R4, R7, RZ ;  /* 0x0000000704097224 */ /* 0x000fc800078e02ff */
[----:B------:R-:W-:-:S06]  /*02b0*/  IMAD.HI.U32 R3, R3, R9, R2 ;  /* 0x0000000903037227 */ /* 0x000fcc00078e0002 */
[----:B------:R-:W-:-:S05]  /*02c0*/  IMAD.HI.U32 R18, R3, R0, RZ ;  /* 0x0000000003127227 */ /* 0x000fca00078e00ff */
[----:B------:R-:W-:-:S05]  /*02d0*/  IADD3 R3, PT, PT, -R18, RZ, RZ ;  /* 0x000000ff12037210 */ /* 0x000fca0007ffe1ff */
[----:B------:R-:W-:-:S05]  /*02e0*/  IMAD R0, R7, R3, R0 ;  /* 0x0000000307007224 */ /* 0x000fca00078e0200 */
[----:B------:R-:W-:-:S13]  /*02f0*/  ISETP.GT.U32.AND P2, PT, R7, R0, PT ;  /* 0x000000000700720c */ /* 0x000fda0003f44070 */
[----:B------:R-:W-:Y:S01]  /*0300*/  @!P2 IMAD.IADD R0, R0, 0x1, -R7 ;  /* 0x000000010000a824 */ /* 0x000fe200078e0a07 */
[----:B------:R-:W-:Y:S02]  /*0310*/  @!P2 IADD3 R18, PT, PT, R18, 0x1, RZ ;  /* 0x000000011212a810 */ /* 0x000fe40007ffe0ff */
[----:B------:R-:W-:Y:S02]  /*0320*/  ISETP.NE.AND P2, PT, R8, RZ, PT ;  /* 0x000000ff0800720c */ /* 0x000fe40003f45270 */
[----:B------:R-:W-:-:S13]  /*0330*/  ISETP.GE.U32.AND P0, PT, R0, R7, PT ;  /* 0x000000070000720c */ /* 0x000fda0003f06070 */
[----:B------:R-:W-:-:S05]  /*0340*/  @P0 VIADD R18, R18, 0x1 ;  /* 0x0000000112120836 */ /* 0x000fca0000000000 */
[----:B------:R-:W-:Y:S02]  /*0350*/  @!P1 IADD3 R18, PT, PT, -R18, RZ, RZ ;  /* 0x000000ff12129210 */ /* 0x000fe40007ffe1ff */
[----:B------:R-:W-:-:S04]  /*0360*/  @!P2 LOP3.LUT R18, RZ, R8, RZ, 0x33, !PT ;  /* 0x00000008ff12a212 */ /* 0x000fc800078e33ff */
[----:B------:R-:W-:-:S13]  /*0370*/  ISETP.GE.AND P0, PT, R18, 0x1, PT ;  /* 0x000000011200780c */ /* 0x000fda0003f06270 */
[----:B----4-:R-:W-:Y:S05]  /*0380*/  @!P0 BRA `(.L_x_1) ;  /* 0x00000008002c8947 */ /* 0x010fea0003800000 */
[----:B------:R-:W1:Y:S01]  /*0390*/  S2UR UR5, SR_CgaCtaId ;  /* 0x00000000000579c3 */ /* 0x000e620000008800 */
[----:B------:R-:W-:Y:S01]  /*03a0*/  UMOV UR4, 0x400 ;  /* 0x0000040000047882 */ /* 0x000fe20000000000 */
[----:B------:R-:W-:Y:S01]  /*03b0*/  IMAD R11, R19, R8, RZ ;  /* 0x00000008130b7224 */ /* 0x000fe200078e02ff */
[C---:B------:R-:W-:Y:S01]  /*03c0*/  LOP3.LUT R23, R8.reuse, 0x7, RZ, 0xc0, !PT ;  /* 0x0000000708177812 */ /* 0x040fe200078ec0ff */
[----:B------:R-:W-:Y:S01]  /*03d0*/  HFMA2 R9, -RZ, RZ, 0, 0 ;  /* 0x00000000ff097431 */ /* 0x000fe200000001ff */
[C---:B------:R-:W-:Y:S01]  /*03e0*/  LOP3.LUT R22, R8.reuse, 0x3, RZ, 0xc0, !PT ;  /* 0x0000000308167812 */ /* 0x040fe200078ec0ff */
[----:B------:R-:W-:Y:S01]  /*03f0*/  IMAD R10, R13, R10, R17 ;  /* 0x0000000a0d0a7224 */ /* 0x000fe200078e0211 */
[----:B------:R-:W-:Y:S01]  /*0400*/  LOP3.LUT R8, R8, 0x7ffffff8, RZ, 0xc0, !PT ;  /* 0x7ffffff808087812 */ /* 0x000fe200078ec0ff */
[----:B------:R-:W-:-:S03]  /*0410*/  IMAD.MOV.U32 R16, RZ, RZ, RZ ;  /* 0x000000ffff107224 */ /* 0x000fc600078e00ff */
[----:B------:R-:W-:Y:S01]  /*0420*/  IADD3 R7, PT, PT, -R8, RZ, RZ ;  /* 0x000000ff08077210 */ /* 0x000fe20007ffe1ff */
[----:B-1----:R-:W-:-:S06]  /*0430*/  ULEA UR4, UR5, UR4, 0x18 ;  /* 0x0000000405047291 */ /* 0x002fcc000f8ec0ff */
[----:B------:R-:W-:-:S05]  /*0440*/  LEA R6, R11, UR4, 0x2 ;  /* 0x000000040b067c11 */ /* 0x000fca000f8e10ff */
[----:B------:R-:W-:-:S07]  /*0450*/  VIADD R6, R6, 0x10 ;  /* 0x0000001006067836 */ /* 0x000fce0000000000 */
.L_x_7:
[----:B-1----:R-:W1:Y:S01]  /*0460*/  LDC R0, c[0x0][0x3a8] ;  /* 0x0000ea00ff007b82 */ /* 0x002e620000000800 */
[----:B------:R-:W2:Y:S01]  /*0470*/  LDCU UR4, c[0x0][0x3a4] ;  /* 0x00007480ff0477ac */ /* 0x000ea20008000800 */
[C---:B------:R-:W-:Y:S02]  /*0480*/  R2UR UR6, R14.reuse ;  /* 0x000000000e0672ca */ /* 0x040fe400000e0000 */
[C---:B------:R-:W-:Y:S02]  /*0490*/  R2UR UR7, R15.reuse ;  /* 0x000000000f0772ca */ /* 0x040fe400000e0000 */
[----:B------:R-:W-:Y:S02]  /*04a0*/  R2UR UR8, R14 ;  /* 0x000000000e0872ca */ /* 0x000fe400000e0000 */
[----:B------:R-:W3:Y:S01]  /*04b0*/  LDC.64 R4, c[0x0][0x380] ;  /* 0x0000e000ff047b82 */ /* 0x000ee20000000a00 */
[----:B------:R-:W-:-:S07]  /*04c0*/  R2UR UR9, R15 ;  /* 0x000000000f0972ca */ /* 0x000fce00000e0000 */
[----:B------:R-:W4:Y:S01]  /*04d0*/  LDC.64 R2, c[0x0][0x388] ;  /* 0x0000e200ff027b82 */ /* 0x000f220000000a00 */
[CC--:B-1----:R-:W-:Y:S02]  /*04e0*/  IMAD R25, R9.reuse, R0.reuse, R19 ;  /* 0x0000000009197224 */ /* 0x0c2fe400078e0213 */
[----:B------:R-:W-:Y:S02]  /*04f0*/  IMAD R21, R9, R0, R10 ;  /* 0x0000000009157224 */ /* 0x000fe400078e020a */
[----:B--2---:R-:W-:Y:S02]  /*0500*/  IMAD R25, R25, UR4, R12 ;  /* 0x0000000419197c24 */ /* 0x004fe4000f8e020c */
[----:B---3--:R-:W-:-:S06]  /*0510*/  IMAD.WIDE R4, R21, 0x4, R4 ;  /* 0x0000000415047825 */ /* 0x008fcc00078e0204 */
[----:B------:R-:W2:Y:S01]  /*0520*/  LDG.E R4, desc[UR6][R4.64] ;  /* 0x0000000604047981 */ /* 0x000ea2000c1e1900 */
[----:B----4-:R-:W-:-:S06]  /*0530*/  IMAD.WIDE R2, R25, 0x4, R2 ;  /* 0x0000000419027825 */ /* 0x010fcc00078e0202 */
[----:B------:R-:W3:Y:S01]  /*0540*/  LDG.E R2, desc[UR8][R2.64] ;  /* 0x0000000802027981 */ /* 0x000ee2000c1e1900 */
[----:B------:R-:W1:Y:S01]  /*0550*/  S2R R25, SR_CgaCtaId ;  /* 0x0000000000197919 */ /* 0x000e620000008800 */
[----:B------:R-:W-:Y:S01]  /*0560*/  MOV R21, 0x400 ;  /* 0x0000040000157802 */ /* 0x000fe20000000f00 */
[----:B------:R-:W-:-:S03]  /*0570*/  IMAD.IADD R24, R11, 0x1, R17 ;  /* 0x000000010b187824 */ /* 0x000fc600078e0211 */
[----:B------:R-:W-:Y:S02]  /*0580*/  IADD3 R20, PT, PT, R21, 0x1000, RZ ;  /* 0x0000100015147810 */ /* 0x000fe40007ffe0ff */
[----:B------:R-:W-:Y:S01]  /*0590*/  ISETP.GE.AND P1, PT, R0, 0x1, PT ;  /* 0x000000010000780c */ /* 0x000fe20003f26270 */
[----:B------:R-:W-:Y:S05]  /*05a0*/  WARPSYNC.ALL ;  /* 0x0000000000007948 */ /* 0x000fea0003800000 */
[----:B------:R-:W-:-:S04]  /*05b0*/  IADD3 R9, PT, PT, R9, 0x1, RZ ;  /* 0x0000000109097810 */ /* 0x000fc80007ffe0ff */
[----:B------:R-:W-:Y:S02]  /*05c0*/  ISETP.NE.AND P0, PT, R9, R18, PT ;  /* 0x000000120900720c */ /* 0x000fe40003f05270 */
[C---:B-1----:R-:W-:Y:S02]  /*05d0*/  LEA R21, R25.reuse, R21, 0x18 ;  /* 0x0000001519157211 */ /* 0x042fe400078ec0ff */
[----:B------:R-:W-:Y:S02]  /*05e0*/  LEA R20, R25, R20, 0x18 ;  /* 0x0000001419147211 */ /* 0x000fe400078ec0ff */
[----:B------:R-:W-:-:S03]  /*05f0*/  LEA R25, R24, R21, 0x2 ;  /* 0x0000001518197211 */ /* 0x000fc600078e10ff */
[----:B------:R-:W-:Y:S02]  /*0600*/  IMAD R27, R24, 0x4, R20 ;  /* 0x00000004181b7824 */ /* 0x000fe400078e0214 */
[----:B--2---:R1:W-:Y:S04]  /*0610*/  STS [R25], R4 ;  /* 0x0000000419007388 */ /* 0x0043e80000000800 */
[----:B---3--:R1:W-:Y:S01]  /*0620*/  STS [R27], R2 ;  /* 0x000000021b007388 */ /* 0x0083e20000000800 */
[----:B------:R-:W-:Y:S06]  /*0630*/  BAR.SYNC.DEFER_BLOCKING 0x0 ;  /* 0x0000000000007b1d */ /* 0x000fec0000010000 */
[----:B------:R-:W-:Y:S05]  /*0640*/  @!P1 BRA `(.L_x_2) ;  /* 0x0000000400749947 */ /* 0x000fea0003800000 */
[----:B------:R-:W-:Y:S01]  /*0650*/  ISETP.GE.U32.AND P1, PT, R0, 0x8, PT ;  /* 0x000000080000780c */ /* 0x000fe20003f26070 */
[----:B-1----:R-:W-:-:S12]  /*0660*/  IMAD.MOV.U32 R2, RZ, RZ, RZ ;  /* 0x000000ffff027224 */ /* 0x002fd800078e00ff */
[----:B------:R-:W-:Y:S05]  /*0670*/  @!P1 BRA `(.L_x_3) ;  /* 0x0000000000a09947 */ /* 0x000fea0003800000 */
[----:B------:R-:W-:Y:S01]  /*0680*/  LEA R5, R17, R20, 0x2 ;  /* 0x0000001411057211 */ /* 0x000fe200078e10ff */
[----:B------:R-:W-:Y:S01]  /*0690*/  IMAD.MOV.U32 R2, RZ, RZ, R6 ;  /* 0x000000ffff027224 */ /* 0x000fe200078e0006 */
[----:B------:R-:W-:-:S07]  /*06a0*/  MOV R3, R7 ;  /* 0x0000000700037202 */ /* 0x000fce0000000f00 */
.L_x_4:
[----:B------:R-:W-:Y:S01]  /*06b0*/  LDS R25, [R2+-0x10] ;  /* 0xfffff00002197984 */ /* 0x000fe20000000800 */
[C---:B------:R-:W-:Y:S01]  /*06c0*/  IMAD R27, R0.reuse, 0x4, R5 ;  /* 0x00000004001b7824 */ /* 0x040fe200078e0205 */
[----:B------:R-:W-:Y:S02]  /*06d0*/  IADD3 R3, PT, PT, R3, 0x8, RZ ;  /* 0x0000000803037810 */ /* 0x000fe40007ffe0ff */
[----:B------:R1:W2:Y:S02]  /*06e0*/  LDS R4, [R5] ;  /* 0x0000000005047984 */ /* 0x0002a40000000800 */
[----:B------:R-:W-:Y:S02]  /*06f0*/  LEA R29, R0, R27, 0x2 ;  /* 0x0000001b001d7211 */ /* 0x000fe400078e10ff */
[----:B------:R-:W-:-:S03]  /*0700*/  ISETP.NE.AND P1, PT, R3, RZ, PT ;  /* 0x000000ff0300720c */ /* 0x000fc60003f25270 */
[C---:B------:R-:W-:Y:S02]  /*0710*/  IMAD R24, R0.reuse, 0x4, R29 ;  /* 0x0000000400187824 */ /* 0x040fe400078e021d */
[----:B-1----:R-:W-:-:S03]  /*0720*/  IMAD R5, R0, 0x20, R5 ;  /* 0x0000002000057824 */ /* 0x002fc600078e0205 */
[C---:B------:R-:W-:Y:S01]  /*0730*/  LEA R26, R0.reuse, R24, 0x2 ;  /* 0x00000018001a7211 */ /* 0x040fe200078e10ff */
[----:B--2---:R-:W-:Y:S02]  /*0740*/  IMAD R4, R25, R4, R16 ;  /* 0x0000000419047224 */ /* 0x004fe400078e0210 */
[----:B------:R-:W-:Y:S04]  /*0750*/  LDS R25, [R2+-0xc] ;  /* 0xfffff40002197984 */ /* 0x000fe80000000800 */
[----:B------:R1:W2:Y:S02]  /*0760*/  LDS R16, [R27] ;  /* 0x000000001b107984 */ /* 0x0002a40000000800 */
[----:B-1----:R-:W-:Y:S02]  /*0770*/  IMAD R27, R0, 0x4, R26 ;  /* 0x00000004001b7824 */ /* 0x002fe400078e021a */
[----:B--2---:R-:W-:-:S02]  /*0780*/  IMAD R4, R25, R16, R4 ;  /* 0x0000001019047224 */ /* 0x004fc400078e0204 */
[----:B------:R-:W-:Y:S04]  /*0790*/  LDS R25, [R2+-0x8] ;  /* 0xfffff80002197984 */ /* 0x000fe80000000800 */
[----:B------:R1:W2:Y:S02]  /*07a0*/  LDS R16, [R29] ;  /* 0x000000001d107984 */ /* 0x0002a40000000800 */
[----:B-1----:R-:W-:-:S05]  /*07b0*/  LEA R29, R0, R27, 0x2 ;  /* 0x0000001b001d7211 */ /* 0x002fca00078e10ff */
[----:B------:R-:W-:-:S06]  /*07c0*/  IMAD R28, R0, 0x4, R29 ;  /* 0x00000004001c7824 */ /* 0x000fcc00078e021d */
[----:B------:R-:W-:Y:S01]  /*07d0*/  LDS R28, [R28] ;  /* 0x000000001c1c7984 */ /* 0x000fe20000000800 */
[----:B--2---:R-:W-:-:S03]  /*07e0*/  IMAD R4, R25, R16, R4 ;  /* 0x0000001019047224 */ /* 0x004fc600078e0204 */
[----:B------:R-:W-:Y:S04]  /*07f0*/  LDS R25, [R2+-0x4] ;  /* 0xfffffc0002197984 */ /* 0x000fe80000000800 */
[----:B------:R-:W1:Y:S04]  /*0800*/  LDS R16, [R24] ;  /* 0x0000000018107984 */ /* 0x000e680000000800 */
[----:B------:R-:W-:Y:S01]  /*0810*/  LDS R24, [R2+0xc] ;  /* 0x00000c0002187984 */ /* 0x000fe20000000800 */
[----:B-1----:R-:W-:-:S03]  /*0820*/  IMAD R4, R25, R16, R4 ;  /* 0x0000001019047224 */ /* 0x002fc600078e0204 */
[----:B------:R-:W-:Y:S04]  /*0830*/  LDS R25, [R2] ;  /* 0x0000000002197984 */ /* 0x000fe80000000800 */
[----:B------:R-:W1:Y:S02]  /*0840*/  LDS R16, [R26] ;  /* 0x000000001a107984 */ /* 0x000e640000000800 */
[----:B-1----:R-:W-:Y:S02]  /*0850*/  IMAD R4, R25, R16, R4 ;  /* 0x0000001019047224 */ /* 0x002fe400078e0204 */
[----:B------:R-:W-:Y:S04]  /*0860*/  LDS R25, [R2+0x4] ;  /* 0x0000040002197984 */ /* 0x000fe80000000800 */
[----:B------:R-:W1:Y:S02]  /*0870*/  LDS R16, [R27] ;  /* 0x000000001b107984 */ /* 0x000e640000000800 */
[----:B-1----:R-:W-:-:S02]  /*0880*/  IMAD R4, R25, R16, R4 ;  /* 0x0000001019047224 */ /* 0x002fc400078e0204 */
[----:B------:R1:W-:Y:S04]  /*0890*/  LDS R25, [R2+0x8] ;  /* 0x0000080002197984 */ /* 0x0003e80000000800 */
[----:B------:R-:W2:Y:S01]  /*08a0*/  LDS R16, [R29] ;  /* 0x000000001d107984 */ /* 0x000ea20000000800 */
[----:B-1----:R-:W-:Y:S01]  /*08b0*/  IADD3 R2, PT, PT, R2, 0x20, RZ ;  /* 0x0000002002027810 */ /* 0x002fe20007ffe0ff */
[----:B--2---:R-:W-:-:S04]  /*08c0*/  IMAD R16, R25, R16, R4 ;  /* 0x0000001019107224 */ /* 0x004fc800078e0204 */
[----:B------:R-:W-:Y:S01]  /*08d0*/  IMAD R16, R24, R28, R16 ;  /* 0x0000001c18107224 */ /* 0x000fe200078e0210 */
[----:B------:R-:W-:Y:S06]  /*08e0*/  @P1 BRA `(.L_x_4) ;  /* 0xfffffffc00701947 */ /* 0x000fec000383ffff */
[----:B------:R-:W-:-:S07]  /*08f0*/  IMAD.MOV.U32 R2, RZ, RZ, R8 ;  /* 0x000000ffff027224 */ /* 0x000fce00078e0008 */
.L_x_3:
[----:B------:R-:W-:-:S13]  /*0900*/  ISETP.NE.AND P1, PT, R23, RZ, PT ;  /* 0x000000ff1700720c */ /* 0x000fda0003f25270 */
[----:B------:R-:W-:Y:S05]  /*0910*/  @!P1 BRA `(.L_x_2) ;  /* 0x0000000000c09947 */ /* 0x000fea0003800000 */
[----:B------:R-:W-:Y:S02]  /*0920*/  IADD3 R3, PT, PT, R23, -0x1, RZ ;  /* 0xffffffff17037810 */ /* 0x000fe40007ffe0ff */
[----:B------:R-:W-:Y:S02]  /*0930*/  ISETP.NE.AND P2, PT, R22, RZ, PT ;  /* 0x000000ff1600720c */ /* 0x000fe40003f45270 */
[----:B------:R-:W-:-:S13]  /*0940*/  ISETP.GE.U32.AND P1, PT, R3, 0x3, PT ;  /* 0x000000030300780c */ /* 0x000fda0003f26070 */
[----:B------:R-:W-:Y:S05]  /*0950*/  @!P1 BRA `(.L_x_5) ;  /* 0x0000000000509947 */ /* 0x000fea0003800000 */
[----:B------:R-:W-:Y:S02]  /*0960*/  IMAD.IADD R4, R11, 0x1, R2 ;  /* 0x000000010b047824 */ /* 0x000fe400078e0202 */
[C---:B------:R-:W-:Y:S02]  /*0970*/  IMAD R5, R2.reuse, R0, R17 ;  /* 0x0000000002057224 */ /* 0x040fe400078e0211 */
[----:B------:R-:W-:Y:S01]  /*0980*/  VIADD R2, R2, 0x4 ;  /* 0x0000000402027836 */ /* 0x000fe20000000000 */
[----:B------:R-:W-:Y:S01]  /*0990*/  LEA R3, R4, R21, 0x2 ;  /* 0x0000001504037211 */ /* 0x000fe200078e10ff */
[----:B------:R-:W-:-:S04]  /*09a0*/  IMAD R25, R5, 0x4, R20 ;  /* 0x0000000405197824 */ /* 0x000fc800078e0214 */
[----:B------:R-:W-:Y:S01]  /*09b0*/  LDS R5, [R3] ;  /* 0x0000000003057984 */ /* 0x000fe20000000800 */
[----:B------:R-:W-:-:S03]  /*09c0*/  LEA R27, R0, R25, 0x2 ;  /* 0x00000019001b7211 */ /* 0x000fc600078e10ff */
[----:B------:R-:W1:Y:S02]  /*09d0*/  LDS R4, [R25] ;  /* 0x0000000019047984 */ /* 0x000e640000000800 */
[C---:B------:R-:W-:Y:S02]  /*09e0*/  IMAD R29, R0.reuse, 0x4, R27 ;  /* 0x00000004001d7824 */ /* 0x040fe400078e021b */
[----:B------:R-:W-:Y:S03]  /*09f0*/  LDS R27, [R27] ;  /* 0x000000001b1b7984 */ /* 0x000fe60000000800 */
[----:B------:R-:W-:Y:S01]  /*0a00*/  LEA R28, R0, R29, 0x2 ;  /* 0x0000001d001c7211 */ /* 0x000fe200078e10ff */
[----:B------:R-:W-:Y:S04]  /*0a10*/  LDS R24, [R3+0x8] ;  /* 0x0000080003187984 */ /* 0x000fe80000000800 */
[----:B------:R-:W-:Y:S04]  /*0a20*/  LDS R26, [R3+0xc] ;  /* 0x00000c00031a7984 */ /* 0x000fe80000000800 */
[----:B------:R-:W-:Y:S01]  /*0a30*/  LDS R28, [R28] ;  /* 0x000000001c1c7984 */ /* 0x000fe20000000800 */
[----:B-1----:R-:W-:-:S03]  /*0a40*/  IMAD R16, R5, R4, R16 ;  /* 0x0000000405107224 */ /* 0x002fc600078e0210 */
[----:B------:R-:W1:Y:S04]  /*0a50*/  LDS R5, [R3+0x4] ;  /* 0x0000040003057984 */ /* 0x000e680000000800 */
[----:B------:R-:W2:Y:S01]  /*0a60*/  LDS R4, [R29] ;  /* 0x000000001d047984 */ /* 0x000ea20000000800 */
[----:B-1----:R-:W-:-:S04]  /*0a70*/  IMAD R5, R5, R27, R16 ;  /* 0x0000001b05057224 */ /* 0x002fc800078e0210 */
[----:B--2---:R-:W-:-:S04]  /*0a80*/  IMAD R4, R24, R4, R5 ;  /* 0x0000000418047224 */ /* 0x004fc800078e0205 */
[----:B------:R-:W-:-:S07]  /*0a90*/  IMAD R16, R26, R28, R4 ;  /* 0x0000001c1a107224 */ /* 0x000fce00078e0204 */
.L_x_5:
[----:B------:R-:W-:Y:S05]  /*0aa0*/  @!P2 BRA `(.L_x_2) ;  /* 0x00000000005ca947 */ /* 0x000fea0003800000 */
[----:B------:R-:W-:Y:S02]  /*0ab0*/  ISETP.NE.AND P1, PT, R22, 0x1, PT ;  /* 0x000000011600780c */ /* 0x000fe40003f25270 */
[----:B------:R-:W-:-:S11]  /*0ac0*/  LOP3.LUT P2, RZ, R0, 0x1, RZ, 0xc0, !PT ;  /* 0x0000000100ff7812 */ /* 0x000fd6000784c0ff */
[----:B------:R-:W-:Y:S05]  /*0ad0*/  @!P1 BRA `(.L_x_6) ;  /* 0x0000000000309947 */ /* 0x000fea0003800000 */
[C---:B------:R-:W-:Y:S01]  /*0ae0*/  IMAD R3, R2.reuse, R0, R17 ;  /* 0x0000000002037224 */ /* 0x040fe200078e0211 */
[----:B------:R-:W-:Y:S02]  /*0af0*/  IADD3 R4, PT, PT, R11, R2, RZ ;  /* 0x000000020b047210 */ /* 0x000fe40007ffe0ff */
[----:B------:R-:W-:Y:S01]  /*0b00*/  IADD3 R2, PT, PT, R2, 0x2, RZ ;  /* 0x0000000202027810 */ /* 0x000fe20007ffe0ff */
[----:B------:R-:W-:Y:S01]  /*0b10*/  IMAD R5, R3, 0x4, R20 ;  /* 0x0000000403057824 */ /* 0x000fe200078e0214 */
[----:B------:R-:W-:-:S03]  /*0b20*/  LEA R4, R4, R21, 0x2 ;  /* 0x0000001504047211 */ /* 0x000fc600078e10ff */
[----:B------:R-:W-:Y:S01]  /*0b30*/  IMAD R25, R0, 0x4, R5 ;  /* 0x0000000400197824 */ /* 0x000fe200078e0205 */
[----:B------:R-:W-:Y:S04]  /*0b40*/  LDS R24, [R5] ;  /* 0x0000000005187984 */ /* 0x000fe80000000800 */
[----:B------:R-:W1:Y:S04]  /*0b50*/  LDS R3, [R4] ;  /* 0x0000000004037984 */ /* 0x000e680000000800 */
[----:B------:R-:W-:Y:S04]  /*0b60*/  LDS R26, [R4+0x4] ;  /* 0x00000400041a7984 */ /* 0x000fe80000000800 */
[----:B------:R-:W2:Y:S01]  /*0b70*/  LDS R25, [R25] ;  /* 0x0000000019197984 */ /* 0x000ea20000000800 */
[----:B-1----:R-:W-:-:S04]  /*0b80*/  IMAD R3, R3, R24, R16 ;  /* 0x0000001803037224 */ /* 0x002fc800078e0210 */
[----:B--2---:R-:W-:-:S07]  /*0b90*/  IMAD R16, R26, R25, R3 ;  /* 0x000000191a107224 */ /* 0x004fce00078e0203 */
.L_x_6:
[----:B------:R-:W-:Y:S05]  /*0ba0*/  @!P2 BRA `(.L_x_2) ;  /* 0x00000000001ca947 */ /* 0x000fea0003800000 */
[----:B------:R-:W-:Y:S02]  /*0bb0*/  IMAD R3, R2, R0, R17 ;  /* 0x0000000002037224 */ /* 0x000fe400078e0211 */
[----:B------:R-:W-:-:S03]  /*0bc0*/  IMAD.IADD R0, R11, 0x1, R2 ;  /* 0x000000010b007824 */ /* 0x000fc600078e0202 */
[----:B------:R-:W-:Y:S02]  /*0bd0*/  LEA R20, R3, R20, 0x2 ;  /* 0x0000001403147211 */ /* 0x000fe400078e10ff */
[----:B------:R-:W-:-:S04]  /*0be0*/  LEA R0, R0, R21, 0x2 ;  /* 0x0000001500007211 */ /* 0x000fc800078e10ff */
[----:B------:R-:W-:Y:S04]  /*0bf0*/  LDS R20, [R20] ;  /* 0x0000000014147984 */ /* 0x000fe80000000800 */
[----:B------:R-:W1:Y:S02]  /*0c00*/  LDS R3, [R0] ;  /* 0x0000000000037984 */ /* 0x000e640000000800 */
[----:B-1----:R-:W-:-:S07]  /*0c10*/  IMAD R16, R3, R20, R16 ;  /* 0x0000001403107224 */ /* 0x002fce00078e0210 */
.L_x_2:
[----:B------:R-:W-:Y:S06]  /*0c20*/  BAR.SYNC.DEFER_BLOCKING 0x0 ;  /* 0x0000000000007b1d */ /* 0x000fec0000010000 */
[----:B------:R-:W-:Y:S05]  /*0c30*/  @P0 BRA `(.L_x_7) ;  /* 0xfffffff800080947 */ /* 0x000fea000383ffff */
.L_x_1:
[----:B-1----:R-:W1:Y:S01]  /*0c40*/  LDC.64 R2, c[0x0][0x390] ;  /* 0x0000e400ff027b82 */ /* 0x002e620000000a00 */
[----:B------:R-:W2:Y:S01]  /*0c50*/  LDCU UR4, c[0x0][0x3a4] ;  /* 0x00007480ff0477ac */ /* 0x000ea20008000800 */
[----:B------:R-:W-:Y:S02]  /*0c60*/  R2UR UR6, R14 ;  /* 0x000000000e0672ca */ /* 0x000fe400000e0000 */
[----:B------:R-:W-:Y:S01]  /*0c70*/  R2UR UR7, R15 ;  /* 0x000000000f0772ca */ /* 0x000fe200000e0000 */
[----:B--2---:R-:W-:-:S04]  /*0c80*/  IMAD R13, R13, UR4, R12 ;  /* 0x000000040d0d7c24 */ /* 0x004fc8000f8e020c */
[----:B-1----:R-:W-:-:S08]  /*0c90*/  IMAD.WIDE R2, R13, 0x4, R2 ;  /* 0x000000040d027825 */ /* 0x002fd000078e0202 */
[----:B------:R-:W-:Y:S01]  /*0ca0*/  STG.E desc[UR6][R2.64], R16 ;  /* 0x0000001002007986 */ /* 0x000fe2000c101906 */
[----:B------:R-:W-:Y:S05]  /*0cb0*/  EXIT ;  /* 0x000000000000794d */ /* 0x000fea0003800000 */
.L_x_8:
[----:B------:R-:W-:-:S00]  /*0cc0*/  BRA `(.L_x_8) ;  /* 0xfffffffc00fc7947 */ /* 0x000fc0000383ffff */
[----:B------:R-:W-:-:S00]  /*0cd0*/  NOP ;  /* 0x0000000000007918 */ /* 0x000fc00000000000 */
        /* <DEDUP_REMOVED lines=10> */
.L_x_9:


//--------------------- .nv.global.init           --------------------------
	.section	.nv.global.init,"aw",@progbits
.nv.global.init:
	.type		$str,@object
	.size		$str,($str$1 - $str)
$str:
        /*0000*/ 	.byte	0x6e, 0x5f, 0x31, 0x20, 0x3d, 0x3d, 0x20, 0x6d, 0x5f, 0x32, 0x00
	.type		$str$1,@object
	.size		$str$1,(__unnamed_1 - $str$1)
$str$1:
        /*000b*/ 	.byte	0x2f, 0x74, 0x6d, 0x70, 0x2f, 0x73, 0x61, 0x73, 0x73, 0x5f, 0x63, 0x75, 0x5f, 0x76, 0x63, 0x36
        /*001b*/ 	.byte	0x6d, 0x6e, 0x67, 0x6e, 0x69, 0x2f, 0x6b, 0x2e, 0x63, 0x75, 0x00
	.type		__unnamed_1,@object
	.size		__unnamed_1,(.L_0 - __unnamed_1)
__unnamed_1:
        /*0026*/ 	.byte	0x76, 0x6f, 0x69, 0x64, 0x20, 0x74, 0x69, 0x6c, 0x65, 0x64, 0x4d, 0x61, 0x74, 0x6d, 0x75, 0x6c
        /*0036*/ 	.byte	0x28, 0x69, 0x6e, 0x74, 0x20, 0x2a, 0x2c, 0x20, 0x69, 0x6e, 0x74, 0x20, 0x2a, 0x2c, 0x20, 0x69
        /*0046*/ 	.byte	0x6e, 0x74, 0x20, 0x2a, 0x2c, 0x20, 0x69, 0x6e, 0x74, 0x2c, 0x20, 0x69, 0x6e, 0x74, 0x2c, 0x20
        /*0056*/ 	.byte	0x69, 0x6e, 0x74, 0x2c, 0x20, 0x69, 0x6e, 0x74, 0x2c, 0x20, 0x69, 0x6e, 0x74, 0x29, 0x00
.L_0:


//--------------------- .nv.shared._Z11tiledMatmulPiS_S_iiiii --------------------------
	.section	.nv.shared._Z11tiledMatmulPiS_S_iiiii,"aw",@nobits
	.sectionflags	@""
	.align	4
.nv.shared._Z11tiledMatmulPiS_S_iiiii:
	.zero		9216


//--------------------- .nv.shared.reserved.0     --------------------------
	.section	.nv.shared.reserved.0,"aw",@nobits
	.weak		__nv_reservedSMEM_offset_0_alias
	.size		__nv_reservedSMEM_offset_0_alias, 0, 64
	.other		__nv_reservedSMEM_offset_0_alias,@"STO_CUDA_RESERVED_SHARED STV_DEFAULT"
__nv_reservedSMEM_offset_0_alias:
	.zero		0
	.zero		64


//--------------------- .nv.constant0._Z11tiledMatmulPiS_S_iiiii --------------------------
	.section	.nv.constant0._Z11tiledMatmulPiS_S_iiiii,"a",@progbits
	.sectionflags	@""
	.align	4
.nv.constant0._Z11tiledMatmulPiS_S_iiiii:
	.zero		940


//--------------------- SYMBOLS --------------------------

	.type		.nv.reservedSmem.offset0,@object
	.size		.nv.reservedSmem.offset0,0x4
	.type		.nv.reservedSmem.cap,@object
	.size		.nv.reservedSmem.cap,0x4
	.type		__assertfail,@function
